//
// Generated by NVIDIA NVVM Compiler
//
// Compiler Build ID: CL-36424714
// Cuda compilation tools, release 13.0, V13.0.88
// Based on NVVM 20.0.0
//

.version 9.0
.target sm_100
.address_size 64

	// .globl	_Z20use_local_memory_GPUf
.extern .func  (.param .b32 func_retval0) vprintf
(
	.param .b64 vprintf_param_0,
	.param .b64 vprintf_param_1
)
;
.global .align 1 .b8 $str[15] = {108, 111, 99, 97, 108, 32, 114, 101, 115, 58, 32, 37, 102, 10};

.visible .entry _Z20use_local_memory_GPUf(
	.param .f32 _Z20use_local_memory_GPUf_param_0
)
{
	.local .align 8 .b8 	__local_depot0[8];
	.reg .b64 	%SP;
	.reg .b64 	%SPL;
	.reg .b32 	%r<3>;
	.reg .b32 	%f<2>;
	.reg .b64 	%rd<5>;
	.reg .b64 	%fd<2>;

	mov.u64 	%SPL, __local_depot0;
	cvta.local.u64 	%SP, %SPL;
	ld.param.f32 	%f1, [_Z20use_local_memory_GPUf_param_0];
	add.u64 	%rd1, %SP, 0;
	add.u64 	%rd2, %SPL, 0;
	cvt.f64.f32 	%fd1, %f1;
	st.local.f64 	[%rd2], %fd1;
	mov.u64 	%rd3, $str;
	cvta.global.u64 	%rd4, %rd3;
	{ // callseq 0, 0
	.param .b64 param0;
	st.param.b64 	[param0], %rd4;
	.param .b64 param1;
	st.param.b64 	[param1], %rd1;
	.param .b32 retval0;
	call.uni (retval0), 
	vprintf, 
	(
	param0, 
	param1
	);
	ld.param.b32 	%r1, [retval0];
	} // callseq 0
	ret;

}
	// .globl	_Z21use_global_memory_GPUPf
.visible .entry _Z21use_global_memory_GPUPf(
	.param .u64 .ptr .align 1 _Z21use_global_memory_GPUPf_param_0
)
{
	.reg .b32 	%r<3>;
	.reg .b32 	%f<2>;
	.reg .b64 	%rd<5>;

	ld.param.u64 	%rd1, [_Z21use_global_memory_GPUPf_param_0];
	cvta.to.global.u64 	%rd2, %rd1;
	mov.u32 	%r1, %tid.x;
	shl.b32 	%r2, %r1, 1;
	cvt.rn.f32.u32 	%f1, %r2;
	mul.wide.u32 	%rd3, %r1, 4;
	add.s64 	%rd4, %rd2, %rd3;
	st.global.f32 	[%rd4], %f1;
	ret;

}


// ===== COMPILED SASS (sm_100) =====

	.target	sm_100

	.elftype	@"ET_EXEC"


//--------------------- .note.nv.tkinfo           --------------------------
	.section	.note.nv.tkinfo,"",@"SHT_NOTE"
	.sectionflags	@"SHF_NOTE_NV_TKINFO"
	.tkinfo
        /*0018*/ 	.word	0x00000002
        /*0030*/ 	.string	""
        /*0030*/ 	.string	"ptxas"
        /*0030*/ 	.string	"Cuda compilation tools, release 13.0, V13.0.88"
        /*0030*/ 	.string	"Build cuda_13.0.r13.0/compiler.36424714_0"
        /*0030*/ 	.string	"-arch sm_100 -m 64 "



//--------------------- .note.nv.cuinfo           --------------------------
	.section	.note.nv.cuinfo,"",@"SHT_NOTE"
	.sectionflags	@"SHF_NOTE_NV_CUINFO"
        /*0018*/ 	.short	0x0002
        /*001a*/ 	.short	0x0064
        /*001c*/ 	.short	0x0082
	.zero		2


//--------------------- .nv.info                  --------------------------
	.section	.nv.info,"",@"SHT_CUDA_INFO"
	.align	4


	//----- nvinfo : EIATTR_REGCOUNT
	.align		4
        /*0000*/ 	.byte	0x04, 0x2f
        /*0002*/ 	.short	(.L_2 - .L_1)
	.align		4
.L_1:
        /*0004*/ 	.word	index@(_Z20use_local_memory_GPUf)
        /*0008*/ 	.word	0x00000018


	//----- nvinfo : EIATTR_FRAME_SIZE
	.align		4
.L_2:
        /*000c*/ 	.byte	0x04, 0x11
        /*000e*/ 	.short	(.L_4 - .L_3)
	.align		4
.L_3:
        /*0010*/ 	.word	index@(_Z20use_local_memory_GPUf)
        /*0014*/ 	.word	0x00000008


	//----- nvinfo : EIATTR_REGCOUNT
	.align		4
.L_4:
        /*0018*/ 	.byte	0x04, 0x2f
        /*001a*/ 	.short	(.L_6 - .L_5)
	.align		4
.L_5:
        /*001c*/ 	.word	index@(_Z21use_global_memory_GPUPf)
        /*0020*/ 	.word	0x00000008


	//----- nvinfo : EIATTR_FRAME_SIZE
	.align		4
.L_6:
        /*0024*/ 	.byte	0x04, 0x11
        /*0026*/ 	.short	(.L_8 - .L_7)
	.align		4
.L_7:
        /*0028*/ 	.word	index@(_Z21use_global_memory_GPUPf)
        /*002c*/ 	.word	0x00000000


	//----- nvinfo : EIATTR_MIN_STACK_SIZE
	.align		4
.L_8:
        /*0030*/ 	.byte	0x04, 0x12
        /*0032*/ 	.short	(.L_10 - .L_9)
	.align		4
.L_9:
        /*0034*/ 	.word	index@(_Z21use_global_memory_GPUPf)
        /*0038*/ 	.word	0x00000000


	//----- nvinfo : EIATTR_MIN_STACK_SIZE
	.align		4
.L_10:
        /*003c*/ 	.byte	0x04, 0x12
        /*003e*/ 	.short	(.L_12 - .L_11)
	.align		4
.L_11:
        /*0040*/ 	.word	index@(_Z20use_local_memory_GPUf)
        /*0044*/ 	.word	0x00000008
.L_12:


//--------------------- .nv.compat                --------------------------
	.section	.nv.compat,"",@"SHT_CUDA_COMPAT_INFO"
	.align	4
        /*0000*/ 	.byte	0x02, 0x09, 0x00, 0x00, 0x02, 0x02, 0x01, 0x00, 0x02, 0x05, 0x05, 0x00, 0x03, 0x07, 0x01, 0x01
        /*0010*/ 	.byte	0x02, 0x03, 0x00, 0x00, 0x02, 0x06, 0x01, 0x00, 0x04, 0x0b, 0x08, 0x00, 0x09, 0x00, 0x00, 0x00
        /*0020*/ 	.byte	0x00, 0x00, 0x00, 0x00


//--------------------- .nv.info._Z21use_global_memory_GPUPf --------------------------
	.section	.nv.info._Z21use_global_memory_GPUPf,"",@"SHT_CUDA_INFO"
	.sectionflags	@""
	.align	4


	//----- nvinfo : EIATTR_CUDA_API_VERSION
	.align		4
        /*0000*/ 	.byte	0x04, 0x37
        /*0002*/ 	.short	(.L_14 - .L_13)
.L_13:
        /*0004*/ 	.word	0x00000082


	//----- nvinfo : EIATTR_KPARAM_INFO
	.align		4
.L_14:
        /*0008*/ 	.byte	0x04, 0x17
        /*000a*/ 	.short	(.L_16 - .L_15)
.L_15:
        /*000c*/ 	.word	0x00000000
        /*0010*/ 	.short	0x0000
        /*0012*/ 	.short	0x0000
        /*0014*/ 	.byte	0x00, 0xf5, 0x21, 0x00


	//----- nvinfo : EIATTR_SPARSE_MMA_MASK
	.align		4
.L_16:
        /*0018*/ 	.byte	0x03, 0x50
        /*001a*/ 	.short	0x0000


	//----- nvinfo : EIATTR_MAXREG_COUNT
	.align		4
        /*001c*/ 	.byte	0x03, 0x1b
        /*001e*/ 	.short	0x00ff


	//----- nvinfo : EIATTR_MERCURY_ISA_VERSION
	.align		4
        /*0020*/ 	.byte	0x03, 0x5f
        /*0022*/ 	.short	0x0101


	//----- nvinfo : EIATTR_VRC_CTA_INIT_COUNT
	.align		4
        /*0024*/ 	.byte	0x02, 0x4a
	.zero		1
	.zero		1


	//----- nvinfo : EIATTR_EXIT_INSTR_OFFSETS
	.align		4
        /*0028*/ 	.byte	0x04, 0x1c
        /*002a*/ 	.short	(.L_18 - .L_17)


	//   ....[0]....
.L_17:
        /*002c*/ 	.word	0x00000080


	//----- nvinfo : EIATTR_CBANK_PARAM_SIZE
	.align		4
.L_18:
        /*0030*/ 	.byte	0x03, 0x19
        /*0032*/ 	.short	0x0008


	//----- nvinfo : EIATTR_PARAM_CBANK
	.align		4
        /*0034*/ 	.byte	0x04, 0x0a
        /*0036*/ 	.short	(.L_20 - .L_19)
	.align		4
.L_19:
        /*0038*/ 	.word	index@(.nv.constant0._Z21use_global_memory_GPUPf)
        /*003c*/ 	.short	0x0380
        /*003e*/ 	.short	0x0008


	//----- nvinfo : EIATTR_SW_WAR
	.align		4
.L_20:
        /*0040*/ 	.byte	0x04, 0x36
        /*0042*/ 	.short	(.L_22 - .L_21)
.L_21:
        /*0044*/ 	.word	0x00000008
.L_22:


//--------------------- .nv.info._Z20use_local_memory_GPUf --------------------------
	.section	.nv.info._Z20use_local_memory_GPUf,"",@"SHT_CUDA_INFO"
	.sectionflags	@""
	.align	4


	//----- nvinfo : EIATTR_CUDA_API_VERSION
	.align		4
        /*0000*/ 	.byte	0x04, 0x37
        /*0002*/ 	.short	(.L_24 - .L_23)
.L_23:
        /*0004*/ 	.word	0x00000082


	//----- nvinfo : EIATTR_KPARAM_INFO
	.align		4
.L_24:
        /*0008*/ 	.byte	0x04, 0x17
        /*000a*/ 	.short	(.L_26 - .L_25)
.L_25:
        /*000c*/ 	.word	0x00000000
        /*0010*/ 	.short	0x0000
        /*0012*/ 	.short	0x0000
        /*0014*/ 	.byte	0x00, 0xf0, 0x11, 0x00


	//----- nvinfo : EIATTR_SPARSE_MMA_MASK
	.align		4
.L_26:
        /*0018*/ 	.byte	0x03, 0x50
        /*001a*/ 	.short	0x0000


	//----- nvinfo : EIATTR_MAXREG_COUNT
	.align		4
        /*001c*/ 	.byte	0x03, 0x1b
        /*001e*/ 	.short	0x00ff


	//----- nvinfo : EIATTR_EXTERNS
	.align		4
        /*0020*/ 	.byte	0x04, 0x0f
        /*0022*/ 	.short	(.L_28 - .L_27)


	//   ....[0]....
	.align		4
.L_27:
        /*0024*/ 	.word	index@(vprintf)


	//----- nvinfo : EIATTR_MERCURY_ISA_VERSION
	.align		4
.L_28:
        /*0028*/ 	.byte	0x03, 0x5f
        /*002a*/ 	.short	0x0101


	//----- nvinfo : EIATTR_VRC_CTA_INIT_COUNT
	.align		4
        /*002c*/ 	.byte	0x02, 0x4a
	.zero		1
	.zero		1


	//----- nvinfo : EIATTR_SYSCALL_OFFSETS
	.align		4
        /*0030*/ 	.byte	0x04, 0x46
        /*0032*/ 	.short	(.L_30 - .L_29)


	//   ....[0]....
.L_29:
        /*0034*/ 	.word	0x000000f0


	//----- nvinfo : EIATTR_EXIT_INSTR_OFFSETS
	.align		4
.L_30:
        /*0038*/ 	.byte	0x04, 0x1c
        /*003a*/ 	.short	(.L_32 - .L_31)


	//   ....[0]....
.L_31:
        /*003c*/ 	.word	0x00000100


	//----- nvinfo : EIATTR_CBANK_PARAM_SIZE
	.align		4
.L_32:
        /*0040*/ 	.byte	0x03, 0x19
        /*0042*/ 	.short	0x0004


	//----- nvinfo : EIATTR_PARAM_CBANK
	.align		4
        /*0044*/ 	.byte	0x04, 0x0a
        /*0046*/ 	.short	(.L_34 - .L_33)
	.align		4
.L_33:
        /*0048*/ 	.word	index@(.nv.constant0._Z20use_local_memory_GPUf)
        /*004c*/ 	.short	0x0380
        /*004e*/ 	.short	0x0004


	//----- nvinfo : EIATTR_SW_WAR
	.align		4
.L_34:
        /*0050*/ 	.byte	0x04, 0x36
        /*0052*/ 	.short	(.L_36 - .L_35)
.L_35:
        /*0054*/ 	.word	0x00000008
.L_36:


//--------------------- .nv.callgraph             --------------------------
	.section	.nv.callgraph,"",@"SHT_CUDA_CALLGRAPH"
	.align	4
	.sectionentsize	8
	.align		4
        /*0000*/ 	.word	0x00000000
	.align		4
        /*0004*/ 	.word	0xffffffff
	.align		4
        /*0008*/ 	.word	index@(_Z20use_local_memory_GPUf)
	.align		4
        /*000c*/ 	.word	index@(vprintf)
	.align		4
        /*0010*/ 	.word	0x00000000
	.align		4
        /*0014*/ 	.word	0xfffffffe
	.align		4
        /*0018*/ 	.word	0x00000000
	.align		4
        /*001c*/ 	.word	0xfffffffd
	.align		4
        /*0020*/ 	.word	0x00000000
	.align		4
        /*0024*/ 	.word	0xfffffffc


//--------------------- .nv.constant4             --------------------------
	.section	.nv.constant4,"a",@progbits
	.align	8
	.align		8
.nv.constant4:
        /*0000*/ 	.dword	$str
	.align		8
        /*0008*/ 	.dword	vprintf


//--------------------- .text._Z21use_global_memory_GPUPf --------------------------
	.section	.text._Z21use_global_memory_GPUPf,"ax",@progbits
	.align	128
        .global         _Z21use_global_memory_GPUPf
        .type           _Z21use_global_memory_GPUPf,@function
        .size           _Z21use_global_memory_GPUPf,(.L_x_3 - _Z21use_global_memory_GPUPf)
        .other          _Z21use_global_memory_GPUPf,@"STO_CUDA_ENTRY STV_DEFAULT"
_Z21use_global_memory_GPUPf:
.text._Z21use_global_memory_GPUPf:
[----:B------:R-:W-:Y:S01]  /*0000*/  LDC R1, c[0x0][0x37c] ;  /* 0x0000df00ff017b82 */ /* 0x000fe20000000800 */
[----:B------:R-:W0:Y:S07]  /*0010*/  S2R R5, SR_TID.X ;  /* 0x0000000000057919 */ /* 0x000e2e0000002100 */
[----:B------:R-:W1:Y:S01]  /*0020*/  LDC.64 R2, c[0x0][0x380] ;  /* 0x0000e000ff027b82 */ /* 0x000e620000000a00 */
[----:B------:R-:W2:Y:S01]  /*0030*/  LDCU.64 UR4, c[0x0][0x358] ;  /* 0x00006b00ff0477ac */ /* 0x000ea20008000a00 */
[C---:B0-----:R-:W-:Y:S01]  /*0040*/  SHF.L.U32 R0, R5.reuse, 0x1, RZ ;  /* 0x0000000105007819 */ /* 0x041fe200000006ff */
[----:B-1----:R-:W-:-:S03]  /*0050*/  IMAD.WIDE.U32 R2, R5, 0x4, R2 ;  /* 0x0000000405027825 */ /* 0x002fc600078e0002 */
[----:B------:R-:W-:-:S05]  /*0060*/  I2FP.F32.U32 R5, R0 ;  /* 0x0000000000057245 */ /* 0x000fca0000201000 */
[----:B--2---:R-:W-:Y:S01]  /*0070*/  STG.E desc[UR4][R2.64], R5 ;  /* 0x0000000502007986 */ /* 0x004fe2000c101904 */
[----:B------:R-:W-:Y:S05]  /*0080*/  EXIT ;  /* 0x000000000000794d */ /* 0x000fea0003800000 */
.L_x_0:
[----:B------:R-:W-:-:S00]  /*0090*/  BRA `(.L_x_0) ;  /* 0xfffffffc00fc7947 */ /* 0x000fc0000383ffff */
[----:B------:R-:W-:-:S00]  /*00a0*/  NOP ;  /* 0x0000000000007918 */ /* 0x000fc00000000000 */
        /* <DEDUP_REMOVED lines=13> */
.L_x_3:


//--------------------- .text._Z20use_local_memory_GPUf --------------------------
	.section	.text._Z20use_local_memory_GPUf,"ax",@progbits
	.align	128
        .global         _Z20use_local_memory_GPUf
        .type           _Z20use_local_memory_GPUf,@function
        .size           _Z20use_local_memory_GPUf,(.L_x_4 - _Z20use_local_memory_GPUf)
        .other          _Z20use_local_memory_GPUf,@"STO_CUDA_ENTRY STV_DEFAULT"
_Z20use_local_memory_GPUf:
.text._Z20use_local_memory_GPUf:
[----:B------:R-:W0:Y:S01]  /*0000*/  LDC R1, c[0x0][0x37c] ;  /* 0x0000df00ff017b82 */ /* 0x000e220000000800 */
[----:B------:R-:W1:Y:S01]  /*0010*/  LDCU UR4, c[0x0][0x380] ;  /* 0x00007000ff0477ac */ /* 0x000e620008000800 */
[----:B0-----:R-:W-:Y:S01]  /*0020*/  VIADD R1, R1, 0xfffffff8 ;  /* 0xfffffff801017836 */ /* 0x001fe20000000000 */
[----:B------:R-:W-:Y:S01]  /*0030*/  MOV R0, 0x8 ;  /* 0x0000000800007802 */ /* 0x000fe20000000f00 */
[----:B------:R-:W0:Y:S04]  /*0040*/  LDCU.64 UR6, c[0x4][URZ] ;  /* 0x01000000ff0677ac */ /* 0x000e280008000a00 */
[----:B------:R2:W3:Y:S01]  /*0050*/  LDC.64 R8, c[0x4][R0] ;  /* 0x0100000000087b82 */ /* 0x0004e20000000a00 */
[----:B------:R-:W4:Y:S01]  /*0060*/  LDCU UR5, c[0x0][0x2fc] ;  /* 0x00005f80ff0577ac */ /* 0x000f220008000800 */
[----:B-1----:R-:W1:Y:S01]  /*0070*/  F2F.F64.F32 R2, UR4 ;  /* 0x0000000400027d10 */ /* 0x002e620008201800 */
[----:B------:R-:W5:Y:S01]  /*0080*/  LDCU UR4, c[0x0][0x2f8] ;  /* 0x00005f00ff0477ac */ /* 0x000f620008000800 */
[----:B0-----:R-:W-:Y:S01]  /*0090*/  IMAD.U32 R4, RZ, RZ, UR6 ;  /* 0x00000006ff047e24 */ /* 0x001fe2000f8e00ff */
[----:B------:R-:W-:Y:S01]  /*00a0*/  MOV R5, UR7 ;  /* 0x0000000700057c02 */ /* 0x000fe20008000f00 */
[----:B-1----:R2:W-:Y:S01]  /*00b0*/  STL.64 [R1], R2 ;  /* 0x0000000201007387 */ /* 0x0025e20000100a00 */
[----:B-----5:R-:W-:-:S05]  /*00c0*/  IADD3 R6, P0, PT, R1, UR4, RZ ;  /* 0x0000000401067c10 */ /* 0x020fca000ff1e0ff */
[----:B----4-:R-:W-:-:S08]  /*00d0*/  IMAD.X R7, RZ, RZ, UR5, P0 ;  /* 0x00000005ff077e24 */ /* 0x010fd000080e06ff */
[----:B------:R-:W-:-:S07]  /*00e0*/  LEPC R20, `(.L_x_1) ;  /* 0x000000001014794e */ /* 0x000fce0000000000 */
[----:B--23--:R-:W-:Y:S05]  /*00f0*/  CALL.ABS.NOINC R8 ;  /* 0x0000000008007343 */ /* 0x00cfea0003c00000 */
.L_x_1:
[----:B------:R-:W-:Y:S05]  /*0100*/  EXIT ;  /* 0x000000000000794d */ /* 0x000fea0003800000 */
.L_x_2:
        /* <DEDUP_REMOVED lines=15> */
.L_x_4:


//--------------------- .nv.global.init           --------------------------
	.section	.nv.global.init,"aw",@progbits
.nv.global.init:
	.type		$str,@object
	.size		$str,(.L_0 - $str)
$str:
        /*0000*/ 	.byte	0x6c, 0x6f, 0x63, 0x61, 0x6c, 0x20, 0x72, 0x65, 0x73, 0x3a, 0x20, 0x25, 0x66, 0x0a, 0x00
.L_0:


//--------------------- .nv.shared.reserved.0     --------------------------
	.section	.nv.shared.reserved.0,"aw",@nobits
	.weak		__nv_reservedSMEM_offset_0_alias
	.size		__nv_reservedSMEM_offset_0_alias, 0, 64
	.other		__nv_reservedSMEM_offset_0_alias,@"STO_CUDA_RESERVED_SHARED STV_DEFAULT"
__nv_reservedSMEM_offset_0_alias:
	.zero		0
	.zero		64


//--------------------- .nv.constant0._Z21use_global_memory_GPUPf --------------------------
	.section	.nv.constant0._Z21use_global_memory_GPUPf,"a",@progbits
	.sectionflags	@""
	.align	4
.nv.constant0._Z21use_global_memory_GPUPf:
	.zero		904


//--------------------- .nv.constant0._Z20use_local_memory_GPUf --------------------------
	.section	.nv.constant0._Z20use_local_memory_GPUf,"a",@progbits
	.sectionflags	@""
	.align	4
.nv.constant0._Z20use_local_memory_GPUf:
	.zero		900


//--------------------- SYMBOLS --------------------------

	.type		.nv.reservedSmem.offset0,@object
	.size		.nv.reservedSmem.offset0,0x4
	.type		vprintf,@function
